	.headerflags	@"EF_CUDA_TEXMODE_UNIFIED EF_CUDA_64BIT_ADDRESS EF_CUDA_ACCELERATORS EF_CUDA_SM90 EF_CUDA_VIRTUAL_SM(EF_CUDA_SM90)"
	.elftype	@"ET_EXEC"


//--------------------- .nv.info                  --------------------------
	.section	.nv.info,"",@"SHT_CUDA_INFO"
	.align	4


	//----- nvinfo : EIATTR_REGCOUNT
	.align		4
        /*0000*/ 	.byte	0x04, 0x2f
        /*0002*/ 	.short	(.L_1 - .L_0)
	.align		4
.L_0:
        /*0004*/ 	.word	index@(triton_poi_fused__softmax_mean_4)
        /*0008*/ 	.word	0x00000012


	//----- nvinfo : EIATTR_MIN_STACK_SIZE
	.align		4
.L_1:
        /*000c*/ 	.byte	0x04, 0x12
        /*000e*/ 	.short	(.L_3 - .L_2)
	.align		4
.L_2:
        /*0010*/ 	.word	index@(triton_poi_fused__softmax_mean_4)
        /*0014*/ 	.word	0x00000000


	//----- nvinfo : EIATTR_FRAME_SIZE
	.align		4
.L_3:
        /*0018*/ 	.byte	0x04, 0x11
        /*001a*/ 	.short	(.L_5 - .L_4)
	.align		4
.L_4:
        /*001c*/ 	.word	index@(triton_poi_fused__softmax_mean_4)
        /*0020*/ 	.word	0x00000000


	//----- nvinfo : EIATTR_MIN_STACK_SIZE
	.align		4
.L_5:
        /*0024*/ 	.byte	0x04, 0x12
        /*0026*/ 	.short	(.L_7 - .L_6)
	.align		4
.L_6:
        /*0028*/ 	.word	index@(triton_poi_fused__softmax_mean_4)
        /*002c*/ 	.word	0x00000000
.L_7:


//--------------------- .nv.info.triton_poi_fused__softmax_mean_4 --------------------------
	.section	.nv.info.triton_poi_fused__softmax_mean_4,"",@"SHT_CUDA_INFO"
	.sectionflags	@""
	.align	4


	//----- nvinfo : EIATTR_CUDA_API_VERSION
	.align		4
        /*0000*/ 	.byte	0x04, 0x37
        /*0002*/ 	.short	(.L_9 - .L_8)
.L_8:
        /*0004*/ 	.word	0x0000007c


	//----- nvinfo : EIATTR_KPARAM_INFO
	.align		4
.L_9:
        /*0008*/ 	.byte	0x04, 0x17
        /*000a*/ 	.short	(.L_11 - .L_10)
.L_10:
        /*000c*/ 	.word	0x00000000
        /*0010*/ 	.short	0x0003
        /*0012*/ 	.short	0x0018
        /*0014*/ 	.byte	0x00, 0xf0, 0x11, 0x00


	//----- nvinfo : EIATTR_KPARAM_INFO
	.align		4
.L_11:
        /*0018*/ 	.byte	0x04, 0x17
        /*001a*/ 	.short	(.L_13 - .L_12)
.L_12:
        /*001c*/ 	.word	0x00000000
        /*0020*/ 	.short	0x0002
        /*0022*/ 	.short	0x0010
        /*0024*/ 	.byte	0x00, 0xf4, 0x21, 0x00


	//----- nvinfo : EIATTR_KPARAM_INFO
	.align		4
.L_13:
        /*0028*/ 	.byte	0x04, 0x17
        /*002a*/ 	.short	(.L_15 - .L_14)
.L_14:
        /*002c*/ 	.word	0x00000000
        /*0030*/ 	.short	0x0001
        /*0032*/ 	.short	0x0008
        /*0034*/ 	.byte	0x00, 0xf4, 0x21, 0x00


	//----- nvinfo : EIATTR_KPARAM_INFO
	.align		4
.L_15:
        /*0038*/ 	.byte	0x04, 0x17
        /*003a*/ 	.short	(.L_17 - .L_16)
.L_16:
        /*003c*/ 	.word	0x00000000
        /*0040*/ 	.short	0x0000
        /*0042*/ 	.short	0x0000
        /*0044*/ 	.byte	0x00, 0xf4, 0x21, 0x00


	//----- nvinfo : EIATTR_SPARSE_MMA_MASK
	.align		4
.L_17:
        /*0048*/ 	.byte	0x03, 0x50
        /*004a*/ 	.short	0x0000


	//----- nvinfo : EIATTR_MAXREG_COUNT
	.align		4
        /*004c*/ 	.byte	0x03, 0x1b
        /*004e*/ 	.short	0x00ff


	//----- nvinfo : EIATTR_EXIT_INSTR_OFFSETS
	.align		4
        /*0050*/ 	.byte	0x04, 0x1c
        /*0052*/ 	.short	(.L_19 - .L_18)


	//   ....[0]....
.L_18:
        /*0054*/ 	.word	0x00000390


	//   ....[1]....
        /*0058*/ 	.word	0x000003b0


	//----- nvinfo : EIATTR_REQNTID
	.align		4
.L_19:
        /*005c*/ 	.byte	0x04, 0x10
        /*005e*/ 	.short	(.L_21 - .L_20)
.L_20:
        /*0060*/ 	.word	0x00000020
        /*0064*/ 	.word	0x00000001
        /*0068*/ 	.word	0x00000001


	//----- nvinfo : EIATTR_CBANK_PARAM_SIZE
	.align		4
.L_21:
        /*006c*/ 	.byte	0x03, 0x19
        /*006e*/ 	.short	0x001c


	//----- nvinfo : EIATTR_PARAM_CBANK
	.align		4
        /*0070*/ 	.byte	0x04, 0x0a
        /*0072*/ 	.short	(.L_23 - .L_22)
	.align		4
.L_22:
        /*0074*/ 	.word	index@(.nv.constant0.triton_poi_fused__softmax_mean_4)
        /*0078*/ 	.short	0x0210
        /*007a*/ 	.short	0x001c


	//----- nvinfo : EIATTR_SW_WAR
	.align		4
.L_23:
        /*007c*/ 	.byte	0x04, 0x36
        /*007e*/ 	.short	(.L_25 - .L_24)
.L_24:
        /*0080*/ 	.word	0x00000008
.L_25:


//--------------------- .nv.callgraph             --------------------------
	.section	.nv.callgraph,"",@"SHT_CUDA_CALLGRAPH"
	.align	4
	.sectionentsize	8
	.align		4
        /*0000*/ 	.word	0x00000000
	.align		4
        /*0004*/ 	.word	0xffffffff
	.align		4
        /*0008*/ 	.word	0x00000000
	.align		4
        /*000c*/ 	.word	0xfffffffe
	.align		4
        /*0010*/ 	.word	0x00000000
	.align		4
        /*0014*/ 	.word	0xfffffffd
	.align		4
        /*0018*/ 	.word	0x00000000
	.align		4
        /*001c*/ 	.word	0xfffffffc


//--------------------- .text.triton_poi_fused__softmax_mean_4 --------------------------
	.section	.text.triton_poi_fused__softmax_mean_4,"ax",@progbits
	.align	128
        .global         triton_poi_fused__softmax_mean_4
        .type           triton_poi_fused__softmax_mean_4,@function
        .size           triton_poi_fused__softmax_mean_4,(.L_x_1 - triton_poi_fused__softmax_mean_4)
        .other          triton_poi_fused__softmax_mean_4,@"STO_CUDA_ENTRY STV_DEFAULT"
triton_poi_fused__softmax_mean_4:
.text.triton_poi_fused__softmax_mean_4:
[----:B------:R-:W0:Y:S01]  /*0000*/  LDC R1, c[0x0][0x28] ;  /* 0x00000a00ff017b82 */ /* 0x000e220000000800 */
[----:B------:R-:W1:Y:S07]  /*0010*/  S2R R0, SR_TID.X ;  /* 0x0000000000007919 */ /* 0x000e6e0000002100 */
[----:B------:R-:W2:Y:S01]  /*0020*/  LDC.64 R2, c[0x0][0x210] ;  /* 0x00008400ff027b82 */ /* 0x000ea20000000a00 */
[----:B------:R-:W-:Y:S02]  /*0030*/  CS2R R8, SRZ ;  /* 0x0000000000087805 */ /* 0x000fe4000001ff00 */
[----:B------:R-:W-:Y:S01]  /*0040*/  MOV R6, RZ ;  /* 0x000000ff00067202 */ /* 0x000fe20000000f00 */
[----:B------:R-:W3:Y:S01]  /*0050*/  S2R R7, SR_CTAID.X ;  /* 0x0000000000077919 */ /* 0x000ee20000002500 */
[----:B------:R-:W-:Y:S01]  /*0060*/  CS2R R10, SRZ ;  /* 0x00000000000a7805 */ /* 0x000fe2000001ff00 */
[----:B------:R-:W-:Y:S01]  /*0070*/  ULDC.64 UR4, c[0x0][0x208] ;  /* 0x0000820000047ab9 */ /* 0x000fe20000000a00 */
[----:B-1----:R-:W-:-:S02]  /*0080*/  SHF.L.U32 R0, R0, 0x1, RZ ;  /* 0x0000000100007819 */ /* 0x002fc400000006ff */
[----:B---3--:R-:W-:Y:S02]  /*0090*/  SHF.R.S32.HI R4, RZ, 0x19, R7 ;  /* 0x00000019ff047819 */ /* 0x008fe40000011407 */
[----:B------:R-:W-:Y:S02]  /*00a0*/  LOP3.LUT R0, R0, 0x3e, RZ, 0xc0, !PT ;  /* 0x0000003e00007812 */ /* 0x000fe400078ec0ff */
[----:B------:R-:W-:Y:S02]  /*00b0*/  SGXT R4, R4, 0x1 ;  /* 0x000000010404781a */ /* 0x000fe40000000200 */
[----:B------:R-:W-:Y:S01]  /*00c0*/  LEA R7, R7, R0, 0x6 ;  /* 0x0000000007077211 */ /* 0x000fe200078e30ff */
[----:B------:R-:W-:-:S03]  /*00d0*/  HFMA2.MMA R0, -RZ, RZ, 0, 0 ;  /* 0x00000000ff007435 */ /* 0x000fc600000001ff */
[----:B------:R-:W-:Y:S02]  /*00e0*/  LEA.HI R4, R4, R7, RZ, 0x2 ;  /* 0x0000000704047211 */ /* 0x000fe400078f10ff */
[----:B------:R-:W-:Y:S02]  /*00f0*/  ISETP.GE.AND P4, PT, R7, 0x40, PT ;  /* 0x000000400700780c */ /* 0x000fe40003f86270 */
[----:B------:R-:W-:-:S05]  /*0100*/  LOP3.LUT R5, R4, 0xfffffffc, RZ, 0xc0, !PT ;  /* 0xfffffffc04057812 */ /* 0x000fca00078ec0ff */
[----:B--2---:R-:W-:Y:S01]  /*0110*/  IMAD.WIDE R4, R5, 0x4, R2 ;  /* 0x0000000405047825 */ /* 0x004fe200078e0202 */
[----:B------:R-:W-:-:S05]  /*0120*/  CS2R R12, SRZ ;  /* 0x00000000000c7805 */ /* 0x000fca000001ff00 */
[----:B------:R-:W2:Y:S04]  /*0130*/  @!P4 LDG.E.EL R0, desc[UR4][R4.64] ;  /* 0x000000040400c981 */ /* 0x000ea8000c2e1900 */
[----:B------:R-:W2:Y:S04]  /*0140*/  @!P4 LDG.E.EL R9, desc[UR4][R4.64+0x4] ;  /* 0x000004040409c981 */ /* 0x000ea8000c2e1900 */
[----:B------:R-:W3:Y:S04]  /*0150*/  @!P4 LDG.E.EL R6, desc[UR4][R4.64] ;  /* 0x000000040406c981 */ /* 0x000ee8000c2e1900 */
[----:B------:R-:W3:Y:S04]  /*0160*/  @!P4 LDG.E.EL R11, desc[UR4][R4.64+0x4] ;  /* 0x00000404040bc981 */ /* 0x000ee8000c2e1900 */
[----:B------:R-:W4:Y:S04]  /*0170*/  @!P4 LDG.E.EL R8, desc[UR4][R4.64+0x8] ;  /* 0x000008040408c981 */ /* 0x000f28000c2e1900 */
[----:B------:R-:W5:Y:S04]  /*0180*/  @!P4 LDG.E.EL R10, desc[UR4][R4.64+0x8] ;  /* 0x00000804040ac981 */ /* 0x000f68000c2e1900 */
[----:B------:R-:W5:Y:S04]  /*0190*/  @!P4 LDG.E.EL R12, desc[UR4][R4.64+0xc] ;  /* 0x00000c04040cc981 */ /* 0x000f68000c2e1900 */
[----:B------:R1:W5:Y:S01]  /*01a0*/  @!P4 LDG.E.EL R13, desc[UR4][R4.64+0xc] ;  /* 0x00000c04040dc981 */ /* 0x000362000c2e1900 */
[----:B------:R-:W-:Y:S01]  /*01b0*/  CS2R R14, SRZ ;  /* 0x00000000000e7805 */ /* 0x000fe2000001ff00 */
[----:B------:R-:W-:-:S05]  /*01c0*/  IMAD.WIDE R2, R7, 0x4, R2 ;  /* 0x0000000407027825 */ /* 0x000fca00078e0202 */
[----:B------:R1:W5:Y:S02]  /*01d0*/  @!P4 LDG.E.64 R14, desc[UR4][R2.64] ;  /* 0x00000004020ec981 */ /* 0x000364000c1e1b00 */
[----:B-1----:R-:W1:Y:S08]  /*01e0*/  LDC.64 R4, c[0x0][0x220] ;  /* 0x00008800ff047b82 */ /* 0x002e700000000a00 */
[----:B0-----:R-:W0:Y:S01]  /*01f0*/  LDC.64 R2, c[0x0][0x218] ;  /* 0x00008600ff027b82 */ /* 0x001e220000000a00 */
[----:B-1----:R-:W-:-:S04]  /*0200*/  IMAD.WIDE R4, R7, 0x4, R4 ;  /* 0x0000000407047825 */ /* 0x002fc800078e0204 */
[----:B0-----:R-:W-:-:S04]  /*0210*/  IMAD.WIDE R2, R7, 0x4, R2 ;  /* 0x0000000407027825 */ /* 0x001fc800078e0202 */
[----:B--2---:R-:W-:Y:S01]  /*0220*/  FADD R9, R9, R0 ;  /* 0x0000000009097221 */ /* 0x004fe20000000000 */
[----:B---3--:R-:W-:-:S03]  /*0230*/  FADD R11, R11, R6 ;  /* 0x000000060b0b7221 */ /* 0x008fc60000000000 */
[----:B----4-:R-:W-:Y:S01]  /*0240*/  FADD R9, R9, R8 ;  /* 0x0000000809097221 */ /* 0x010fe20000000000 */
[----:B-----5:R-:W-:-:S03]  /*0250*/  FADD R10, R11, R10 ;  /* 0x0000000a0b0a7221 */ /* 0x020fc60000000000 */
[----:B------:R-:W-:Y:S01]  /*0260*/  FADD R9, R9, R12 ;  /* 0x0000000c09097221 */ /* 0x000fe20000000000 */
[----:B------:R-:W-:-:S04]  /*0270*/  FADD R10, R10, R13 ;  /* 0x0000000d0a0a7221 */ /* 0x000fc80000000000 */
[C---:B------:R-:W-:Y:S02]  /*0280*/  FSETP.GT.AND P0, PT, |R9|.reuse, 8.50705917302346158658e+37, PT ;  /* 0x7e8000000900780b */ /* 0x040fe40003f04200 */
[C---:B------:R-:W-:Y:S02]  /*0290*/  FSETP.GT.AND P1, PT, |R10|.reuse, 8.50705917302346158658e+37, PT ;  /* 0x7e8000000a00780b */ /* 0x040fe40003f24200 */
[----:B------:R-:W-:Y:S02]  /*02a0*/  FSETP.GEU.AND P2, PT, |R9|, 1.175494350822287508e-38, PT ;  /* 0x008000000900780b */ /* 0x000fe40003f4e200 */
[----:B------:R-:W-:-:S07]  /*02b0*/  FSETP.GEU.AND P3, PT, |R10|, 1.175494350822287508e-38, PT ;  /* 0x008000000a00780b */ /* 0x000fce0003f6e200 */
[----:B------:R-:W-:Y:S02]  /*02c0*/  @P0 FMUL R9, R9, 0.25 ;  /* 0x3e80000009090820 */ /* 0x000fe40000400000 */
[----:B------:R-:W-:Y:S02]  /*02d0*/  @P1 FMUL R10, R10, 0.25 ;  /* 0x3e8000000a0a1820 */ /* 0x000fe40000400000 */
[----:B------:R-:W-:Y:S02]  /*02e0*/  @!P2 FMUL R9, R9, 16777216 ;  /* 0x4b8000000909a820 */ /* 0x000fe40000400000 */
[----:B------:R-:W-:-:S04]  /*02f0*/  @!P3 FMUL R10, R10, 16777216 ;  /* 0x4b8000000a0ab820 */ /* 0x000fc80000400000 */
[----:B------:R-:W0:Y:S01]  /*0300*/  MUFU.RCP R9, R9 ;  /* 0x0000000900097308 */ /* 0x000e220000001000 */
[----:B------:R-:W-:-:S07]  /*0310*/  @P0 FMUL R14, R14, 0.25 ;  /* 0x3e8000000e0e0820 */ /* 0x000fce0000400000 */
[----:B------:R-:W1:Y:S01]  /*0320*/  MUFU.RCP R10, R10 ;  /* 0x0000000a000a7308 */ /* 0x000e620000001000 */
[----:B------:R-:W-:Y:S01]  /*0330*/  @P1 FMUL R15, R15, 0.25 ;  /* 0x3e8000000f0f1820 */ /* 0x000fe20000400000 */
[----:B------:R-:W-:-:S03]  /*0340*/  @!P2 FMUL R14, R14, 16777216 ;  /* 0x4b8000000e0ea820 */ /* 0x000fc60000400000 */
[----:B------:R-:W-:Y:S01]  /*0350*/  @!P3 FMUL R15, R15, 16777216 ;  /* 0x4b8000000f0fb820 */ /* 0x000fe20000400000 */
[----:B0-----:R-:W-:-:S03]  /*0360*/  FMUL R14, R9, R14 ;  /* 0x0000000e090e7220 */ /* 0x001fc60000400000 */
[----:B-1----:R-:W-:-:S05]  /*0370*/  FMUL R15, R10, R15 ;  /* 0x0000000f0a0f7220 */ /* 0x002fca0000400000 */
[----:B------:R0:W-:Y:S02]  /*0380*/  @!P4 STG.E.64 desc[UR4][R2.64], R14 ;  /* 0x0000000e0200c986 */ /* 0x0001e4000c101b04 */
[----:B0-----:R-:W-:Y:S05]  /*0390*/  @P4 EXIT ;  /* 0x000000000000494d */ /* 0x001fea0003800000 */
[----:B------:R-:W-:Y:S01]  /*03a0*/  STG.E.64 desc[UR4][R4.64], R14 ;  /* 0x0000000e04007986 */ /* 0x000fe2000c101b04 */
[----:B------:R-:W-:Y:S05]  /*03b0*/  EXIT ;  /* 0x000000000000794d */ /* 0x000fea0003800000 */
.L_x_0:
[----:B------:R-:W-:-:S00]  /*03c0*/  BRA `(.L_x_0) ;  /* 0xfffffffc00fc7947 */ /* 0x000fc0000383ffff */
[----:B------:R-:W-:-:S00]  /*03d0*/  NOP ;  /* 0x0000000000007918 */ /* 0x000fc00000000000 */
        /* <DEDUP_REMOVED lines=10> */
.L_x_1:


//--------------------- .nv.constant0.triton_poi_fused__softmax_mean_4 --------------------------
	.section	.nv.constant0.triton_poi_fused__softmax_mean_4,"a",@progbits
	.sectionflags	@""
	.align	4
.nv.constant0.triton_poi_fused__softmax_mean_4:
	.zero		556
